//
// Generated by NVIDIA NVVM Compiler
//
// Compiler Build ID: CL-36424714
// Cuda compilation tools, release 13.0, V13.0.88
// Based on NVVM 20.0.0
//

.version 9.0
.target sm_100
.address_size 64

	// .globl	draft_kernel

.visible .entry draft_kernel(
	.param .u64 .ptr .align 1 draft_kernel_param_0,
	.param .u32 draft_kernel_param_1,
	.param .u32 draft_kernel_param_2,
	.param .u32 draft_kernel_param_3,
	.param .u32 draft_kernel_param_4,
	.param .u32 draft_kernel_param_5,
	.param .u32 draft_kernel_param_6
)
{
	.reg .pred 	%p<10>;
	.reg .b32 	%r<48>;
	.reg .b32 	%f<55>;
	.reg .b64 	%rd<5>;

	ld.param.u64 	%rd1, [draft_kernel_param_0];
	ld.param.u32 	%r18, [draft_kernel_param_1];
	ld.param.u32 	%r13, [draft_kernel_param_2];
	ld.param.u32 	%r14, [draft_kernel_param_3];
	ld.param.u32 	%r15, [draft_kernel_param_4];
	ld.param.u32 	%r16, [draft_kernel_param_5];
	ld.param.u32 	%r17, [draft_kernel_param_6];
	mov.u32 	%r19, %ntid.x;
	mov.u32 	%r20, %ctaid.x;
	mov.u32 	%r21, %tid.x;
	mad.lo.s32 	%r1, %r19, %r20, %r21;
	setp.ge.s32 	%p1, %r1, %r18;
	@%p1 bra 	$L__BB0_14;
	setp.lt.s32 	%p2, %r15, 1;
	@%p2 bra 	$L__BB0_10;
	and.b32  	%r2, %r15, 3;
	setp.lt.u32 	%p3, %r15, 4;
	mov.f32 	%f54, 0f3DFCB924;
	mov.f32 	%f53, 0f3F7FF972;
	mov.f32 	%f52, 0f3F800347;
	@%p3 bra 	$L__BB0_5;
	and.b32  	%r22, %r15, 2147483644;
	neg.s32 	%r45, %r22;
	mov.f32 	%f54, 0f3DFCB924;
	mov.f32 	%f53, 0f3F7FF972;
	mov.f32 	%f52, 0f3F800347;
$L__BB0_4:
	.pragma "nounroll";
	fma.rn.f32 	%f29, %f52, %f53, %f54;
	fma.rn.f32 	%f30, %f53, %f54, %f29;
	fma.rn.f32 	%f31, %f54, %f29, %f30;
	fma.rn.f32 	%f32, %f29, %f30, %f31;
	fma.rn.f32 	%f33, %f30, %f31, %f32;
	fma.rn.f32 	%f34, %f31, %f32, %f33;
	fma.rn.f32 	%f35, %f32, %f33, %f34;
	fma.rn.f32 	%f36, %f33, %f34, %f35;
	fma.rn.f32 	%f37, %f34, %f35, %f36;
	fma.rn.f32 	%f52, %f35, %f36, %f37;
	fma.rn.f32 	%f53, %f36, %f37, %f52;
	fma.rn.f32 	%f54, %f37, %f52, %f53;
	add.s32 	%r45, %r45, 4;
	setp.ne.s32 	%p4, %r45, 0;
	@%p4 bra 	$L__BB0_4;
$L__BB0_5:
	setp.eq.s32 	%p5, %r2, 0;
	@%p5 bra 	$L__BB0_8;
	neg.s32 	%r46, %r2;
$L__BB0_7:
	.pragma "nounroll";
	fma.rn.f32 	%f52, %f52, %f53, %f54;
	fma.rn.f32 	%f53, %f53, %f54, %f52;
	fma.rn.f32 	%f54, %f54, %f52, %f53;
	add.s32 	%r46, %r46, 1;
	setp.ne.s32 	%p6, %r46, 0;
	@%p6 bra 	$L__BB0_7;
$L__BB0_8:
	add.f32 	%f38, %f53, %f52;
	add.f32 	%f39, %f54, %f38;
	setp.neu.f32 	%p7, %f39, 0f00000000;
	@%p7 bra 	$L__BB0_10;
	// begin inline asm
	// end inline asm
$L__BB0_10:
	add.s32 	%r9, %r13, %r1;
	mad.lo.s32 	%r23, %r9, 1103515245, 12345;
	rem.u32 	%r47, %r23, %r14;
	setp.lt.s32 	%p8, %r17, 1;
	@%p8 bra 	$L__BB0_13;
	mad.lo.s32 	%r24, %r9, 747796405, -1403630843;
	xor.b32  	%r25, %r16, %r24;
	shr.u32 	%r26, %r25, 17;
	xor.b32  	%r27, %r26, %r25;
	mul.lo.s32 	%r28, %r27, -312814405;
	shr.u32 	%r29, %r28, 11;
	xor.b32  	%r30, %r29, %r28;
	mul.lo.s32 	%r31, %r30, -1404298415;
	shr.u32 	%r32, %r31, 15;
	xor.b32  	%r33, %r32, %r31;
	mul.lo.s32 	%r34, %r33, 830770091;
	shr.u32 	%r35, %r34, 14;
	xor.b32  	%r36, %r35, %r34;
	abs.s32 	%r37, %r36;
	mul.hi.s32 	%r38, %r37, 1125899907;
	shr.u32 	%r39, %r38, 31;
	shr.s32 	%r40, %r38, 18;
	add.s32 	%r41, %r40, %r39;
	mul.lo.s32 	%r42, %r41, 1000000;
	sub.s32 	%r43, %r37, %r42;
	setp.ge.s32 	%p9, %r43, %r17;
	@%p9 bra 	$L__BB0_13;
	add.s32 	%r44, %r47, 1;
	rem.s32 	%r47, %r44, %r14;
$L__BB0_13:
	cvta.to.global.u64 	%rd2, %rd1;
	mul.wide.s32 	%rd3, %r1, 4;
	add.s64 	%rd4, %rd2, %rd3;
	st.global.u32 	[%rd4], %r47;
$L__BB0_14:
	ret;

}
	// .globl	verify_kernel
.visible .entry verify_kernel(
	.param .u64 .ptr .align 1 verify_kernel_param_0,
	.param .u64 .ptr .align 1 verify_kernel_param_1,
	.param .u32 verify_kernel_param_2,
	.param .u32 verify_kernel_param_3,
	.param .u32 verify_kernel_param_4,
	.param .u32 verify_kernel_param_5
)
{
	.reg .pred 	%p<11>;
	.reg .b32 	%r<29>;
	.reg .b32 	%f<55>;
	.reg .b64 	%rd<7>;

	ld.param.u64 	%rd2, [verify_kernel_param_0];
	ld.param.u64 	%rd3, [verify_kernel_param_1];
	ld.param.u32 	%r11, [verify_kernel_param_2];
	ld.param.u32 	%r12, [verify_kernel_param_3];
	ld.param.u32 	%r13, [verify_kernel_param_4];
	ld.param.u32 	%r14, [verify_kernel_param_5];
	mov.u32 	%r15, %tid.x;
	mov.u32 	%r16, %ctaid.x;
	or.b32  	%r17, %r15, %r16;
	setp.ne.s32 	%p1, %r17, 0;
	@%p1 bra 	$L__BB1_15;
	setp.lt.s32 	%p2, %r14, 1;
	@%p2 bra 	$L__BB1_10;
	and.b32  	%r1, %r14, 3;
	setp.lt.u32 	%p3, %r14, 4;
	mov.f32 	%f54, 0f3DFCB924;
	mov.f32 	%f53, 0f3F7FF972;
	mov.f32 	%f52, 0f3F800347;
	@%p3 bra 	$L__BB1_5;
	and.b32  	%r18, %r14, 2147483644;
	neg.s32 	%r25, %r18;
	mov.f32 	%f54, 0f3DFCB924;
	mov.f32 	%f53, 0f3F7FF972;
	mov.f32 	%f52, 0f3F800347;
$L__BB1_4:
	.pragma "nounroll";
	fma.rn.f32 	%f29, %f52, %f53, %f54;
	fma.rn.f32 	%f30, %f53, %f54, %f29;
	fma.rn.f32 	%f31, %f54, %f29, %f30;
	fma.rn.f32 	%f32, %f29, %f30, %f31;
	fma.rn.f32 	%f33, %f30, %f31, %f32;
	fma.rn.f32 	%f34, %f31, %f32, %f33;
	fma.rn.f32 	%f35, %f32, %f33, %f34;
	fma.rn.f32 	%f36, %f33, %f34, %f35;
	fma.rn.f32 	%f37, %f34, %f35, %f36;
	fma.rn.f32 	%f52, %f35, %f36, %f37;
	fma.rn.f32 	%f53, %f36, %f37, %f52;
	fma.rn.f32 	%f54, %f37, %f52, %f53;
	add.s32 	%r25, %r25, 4;
	setp.ne.s32 	%p4, %r25, 0;
	@%p4 bra 	$L__BB1_4;
$L__BB1_5:
	setp.eq.s32 	%p5, %r1, 0;
	@%p5 bra 	$L__BB1_8;
	neg.s32 	%r26, %r1;
$L__BB1_7:
	.pragma "nounroll";
	fma.rn.f32 	%f52, %f52, %f53, %f54;
	fma.rn.f32 	%f53, %f53, %f54, %f52;
	fma.rn.f32 	%f54, %f54, %f52, %f53;
	add.s32 	%r26, %r26, 1;
	setp.ne.s32 	%p6, %r26, 0;
	@%p6 bra 	$L__BB1_7;
$L__BB1_8:
	add.f32 	%f38, %f53, %f52;
	add.f32 	%f39, %f54, %f38;
	setp.neu.f32 	%p7, %f39, 0f00000000;
	@%p7 bra 	$L__BB1_10;
	// begin inline asm
	// end inline asm
$L__BB1_10:
	setp.lt.s32 	%p8, %r11, 1;
	mov.b32 	%r28, 0;
	@%p8 bra 	$L__BB1_14;
	cvta.to.global.u64 	%rd1, %rd2;
	mov.b32 	%r27, 0;
$L__BB1_12:
	add.s32 	%r21, %r27, %r12;
	mad.lo.s32 	%r22, %r21, 1103515245, 12345;
	rem.u32 	%r23, %r22, %r13;
	mul.wide.u32 	%rd4, %r27, 4;
	add.s64 	%rd5, %rd1, %rd4;
	ld.global.u32 	%r24, [%rd5];
	setp.ne.s32 	%p9, %r24, %r23;
	mov.u32 	%r28, %r27;
	@%p9 bra 	$L__BB1_14;
	add.s32 	%r27, %r27, 1;
	setp.ne.s32 	%p10, %r27, %r11;
	mov.u32 	%r28, %r11;
	@%p10 bra 	$L__BB1_12;
$L__BB1_14:
	cvta.to.global.u64 	%rd6, %rd3;
	st.global.u32 	[%rd6], %r28;
$L__BB1_15:
	ret;

}
	// .globl	baseline_kernel
.visible .entry baseline_kernel(
	.param .u64 .ptr .align 1 baseline_kernel_param_0,
	.param .u32 baseline_kernel_param_1,
	.param .u32 baseline_kernel_param_2,
	.param .u32 baseline_kernel_param_3
)
{
	.reg .pred 	%p<7>;
	.reg .b32 	%r<16>;
	.reg .b32 	%f<55>;
	.reg .b64 	%rd<3>;

	ld.param.u64 	%rd1, [baseline_kernel_param_0];
	ld.param.u32 	%r8, [baseline_kernel_param_1];
	ld.param.u32 	%r9, [baseline_kernel_param_2];
	ld.param.u32 	%r10, [baseline_kernel_param_3];
	setp.lt.s32 	%p1, %r10, 1;
	@%p1 bra 	$L__BB2_9;
	and.b32  	%r1, %r10, 3;
	setp.lt.u32 	%p2, %r10, 4;
	mov.f32 	%f54, 0f3DFCB924;
	mov.f32 	%f53, 0f3F7FF972;
	mov.f32 	%f52, 0f3F800347;
	@%p2 bra 	$L__BB2_4;
	and.b32  	%r11, %r10, 2147483644;
	neg.s32 	%r14, %r11;
	mov.f32 	%f54, 0f3DFCB924;
	mov.f32 	%f53, 0f3F7FF972;
	mov.f32 	%f52, 0f3F800347;
$L__BB2_3:
	.pragma "nounroll";
	fma.rn.f32 	%f29, %f52, %f53, %f54;
	fma.rn.f32 	%f30, %f53, %f54, %f29;
	fma.rn.f32 	%f31, %f54, %f29, %f30;
	fma.rn.f32 	%f32, %f29, %f30, %f31;
	fma.rn.f32 	%f33, %f30, %f31, %f32;
	fma.rn.f32 	%f34, %f31, %f32, %f33;
	fma.rn.f32 	%f35, %f32, %f33, %f34;
	fma.rn.f32 	%f36, %f33, %f34, %f35;
	fma.rn.f32 	%f37, %f34, %f35, %f36;
	fma.rn.f32 	%f52, %f35, %f36, %f37;
	fma.rn.f32 	%f53, %f36, %f37, %f52;
	fma.rn.f32 	%f54, %f37, %f52, %f53;
	add.s32 	%r14, %r14, 4;
	setp.ne.s32 	%p3, %r14, 0;
	@%p3 bra 	$L__BB2_3;
$L__BB2_4:
	setp.eq.s32 	%p4, %r1, 0;
	@%p4 bra 	$L__BB2_7;
	neg.s32 	%r15, %r1;
$L__BB2_6:
	.pragma "nounroll";
	fma.rn.f32 	%f52, %f52, %f53, %f54;
	fma.rn.f32 	%f53, %f53, %f54, %f52;
	fma.rn.f32 	%f54, %f54, %f52, %f53;
	add.s32 	%r15, %r15, 1;
	setp.ne.s32 	%p5, %r15, 0;
	@%p5 bra 	$L__BB2_6;
$L__BB2_7:
	add.f32 	%f38, %f53, %f52;
	add.f32 	%f39, %f54, %f38;
	setp.neu.f32 	%p6, %f39, 0f00000000;
	@%p6 bra 	$L__BB2_9;
	// begin inline asm
	// end inline asm
$L__BB2_9:
	cvta.to.global.u64 	%rd2, %rd1;
	mad.lo.s32 	%r12, %r8, 1103515245, 12345;
	rem.u32 	%r13, %r12, %r9;
	st.global.u32 	[%rd2], %r13;
	ret;

}


// ===== COMPILED SASS (sm_100) =====

	.target	sm_100

	.elftype	@"ET_EXEC"


//--------------------- .note.nv.tkinfo           --------------------------
	.section	.note.nv.tkinfo,"",@"SHT_NOTE"
	.sectionflags	@"SHF_NOTE_NV_TKINFO"
	.tkinfo
        /*0018*/ 	.word	0x00000002
        /*0030*/ 	.string	""
        /*0030*/ 	.string	"ptxas"
        /*0030*/ 	.string	"Cuda compilation tools, release 13.0, V13.0.88"
        /*0030*/ 	.string	"Build cuda_13.0.r13.0/compiler.36424714_0"
        /*0030*/ 	.string	"-arch sm_100 -m 64 "



//--------------------- .note.nv.cuinfo           --------------------------
	.section	.note.nv.cuinfo,"",@"SHT_NOTE"
	.sectionflags	@"SHF_NOTE_NV_CUINFO"
        /*0018*/ 	.short	0x0002
        /*001a*/ 	.short	0x0064
        /*001c*/ 	.short	0x0082
	.zero		2


//--------------------- .nv.info                  --------------------------
	.section	.nv.info,"",@"SHT_CUDA_INFO"
	.align	4


	//----- nvinfo : EIATTR_REGCOUNT
	.align		4
        /*0000*/ 	.byte	0x04, 0x2f
        /*0002*/ 	.short	(.L_1 - .L_0)
	.align		4
.L_0:
        /*0004*/ 	.word	index@(draft_kernel)
        /*0008*/ 	.word	0x0000000e


	//----- nvinfo : EIATTR_FRAME_SIZE
	.align		4
.L_1:
        /*000c*/ 	.byte	0x04, 0x11
        /*000e*/ 	.short	(.L_3 - .L_2)
	.align		4
.L_2:
        /*0010*/ 	.word	index@(draft_kernel)
        /*0014*/ 	.word	0x00000000


	//----- nvinfo : EIATTR_REGCOUNT
	.align		4
.L_3:
        /*0018*/ 	.byte	0x04, 0x2f
        /*001a*/ 	.short	(.L_5 - .L_4)
	.align		4
.L_4:
        /*001c*/ 	.word	index@(verify_kernel)
        /*0020*/ 	.word	0x00000012


	//----- nvinfo : EIATTR_FRAME_SIZE
	.align		4
.L_5:
        /*0024*/ 	.byte	0x04, 0x11
        /*0026*/ 	.short	(.L_7 - .L_6)
	.align		4
.L_6:
        /*0028*/ 	.word	index@(verify_kernel)
        /*002c*/ 	.word	0x00000000


	//----- nvinfo : EIATTR_REGCOUNT
	.align		4
.L_7:
        /*0030*/ 	.byte	0x04, 0x2f
        /*0032*/ 	.short	(.L_9 - .L_8)
	.align		4
.L_8:
        /*0034*/ 	.word	index@(baseline_kernel)
        /*0038*/ 	.word	0x0000000c


	//----- nvinfo : EIATTR_FRAME_SIZE
	.align		4
.L_9:
        /*003c*/ 	.byte	0x04, 0x11
        /*003e*/ 	.short	(.L_11 - .L_10)
	.align		4
.L_10:
        /*0040*/ 	.word	index@(baseline_kernel)
        /*0044*/ 	.word	0x00000000


	//----- nvinfo : EIATTR_MIN_STACK_SIZE
	.align		4
.L_11:
        /*0048*/ 	.byte	0x04, 0x12
        /*004a*/ 	.short	(.L_13 - .L_12)
	.align		4
.L_12:
        /*004c*/ 	.word	index@(baseline_kernel)
        /*0050*/ 	.word	0x00000000


	//----- nvinfo : EIATTR_MIN_STACK_SIZE
	.align		4
.L_13:
        /*0054*/ 	.byte	0x04, 0x12
        /*0056*/ 	.short	(.L_15 - .L_14)
	.align		4
.L_14:
        /*0058*/ 	.word	index@(verify_kernel)
        /*005c*/ 	.word	0x00000000


	//----- nvinfo : EIATTR_MIN_STACK_SIZE
	.align		4
.L_15:
        /*0060*/ 	.byte	0x04, 0x12
        /*0062*/ 	.short	(.L_17 - .L_16)
	.align		4
.L_16:
        /*0064*/ 	.word	index@(draft_kernel)
        /*0068*/ 	.word	0x00000000
.L_17:


//--------------------- .nv.compat                --------------------------
	.section	.nv.compat,"",@"SHT_CUDA_COMPAT_INFO"
	.align	4
        /*0000*/ 	.byte	0x02, 0x09, 0x00, 0x00, 0x02, 0x02, 0x01, 0x00, 0x02, 0x05, 0x05, 0x00, 0x03, 0x07, 0x01, 0x01
        /*0010*/ 	.byte	0x02, 0x03, 0x00, 0x00, 0x02, 0x06, 0x01, 0x00, 0x04, 0x0b, 0x08, 0x00, 0x09, 0x00, 0x00, 0x00
        /*0020*/ 	.byte	0x00, 0x00, 0x00, 0x00


//--------------------- .nv.info.baseline_kernel  --------------------------
	.section	.nv.info.baseline_kernel,"",@"SHT_CUDA_INFO"
	.sectionflags	@""
	.align	4


	//----- nvinfo : EIATTR_CUDA_API_VERSION
	.align		4
        /*0000*/ 	.byte	0x04, 0x37
        /*0002*/ 	.short	(.L_19 - .L_18)
.L_18:
        /*0004*/ 	.word	0x00000082


	//----- nvinfo : EIATTR_KPARAM_INFO
	.align		4
.L_19:
        /*0008*/ 	.byte	0x04, 0x17
        /*000a*/ 	.short	(.L_21 - .L_20)
.L_20:
        /*000c*/ 	.word	0x00000000
        /*0010*/ 	.short	0x0003
        /*0012*/ 	.short	0x0010
        /*0014*/ 	.byte	0x00, 0xf0, 0x11, 0x00


	//----- nvinfo : EIATTR_KPARAM_INFO
	.align		4
.L_21:
        /*0018*/ 	.byte	0x04, 0x17
        /*001a*/ 	.short	(.L_23 - .L_22)
.L_22:
        /*001c*/ 	.word	0x00000000
        /*0020*/ 	.short	0x0002
        /*0022*/ 	.short	0x000c
        /*0024*/ 	.byte	0x00, 0xf0, 0x11, 0x00


	//----- nvinfo : EIATTR_KPARAM_INFO
	.align		4
.L_23:
        /*0028*/ 	.byte	0x04, 0x17
        /*002a*/ 	.short	(.L_25 - .L_24)
.L_24:
        /*002c*/ 	.word	0x00000000
        /*0030*/ 	.short	0x0001
        /*0032*/ 	.short	0x0008
        /*0034*/ 	.byte	0x00, 0xf0, 0x11, 0x00


	//----- nvinfo : EIATTR_KPARAM_INFO
	.align		4
.L_25:
        /*0038*/ 	.byte	0x04, 0x17
        /*003a*/ 	.short	(.L_27 - .L_26)
.L_26:
        /*003c*/ 	.word	0x00000000
        /*0040*/ 	.short	0x0000
        /*0042*/ 	.short	0x0000
        /*0044*/ 	.byte	0x00, 0xf5, 0x21, 0x00


	//----- nvinfo : EIATTR_SPARSE_MMA_MASK
	.align		4
.L_27:
        /*0048*/ 	.byte	0x03, 0x50
        /*004a*/ 	.short	0x0000


	//----- nvinfo : EIATTR_MAXREG_COUNT
	.align		4
        /*004c*/ 	.byte	0x03, 0x1b
        /*004e*/ 	.short	0x00ff


	//----- nvinfo : EIATTR_MERCURY_ISA_VERSION
	.align		4
        /*0050*/ 	.byte	0x03, 0x5f
        /*0052*/ 	.short	0x0101


	//----- nvinfo : EIATTR_VRC_CTA_INIT_COUNT
	.align		4
        /*0054*/ 	.byte	0x02, 0x4a
	.zero		1
	.zero		1


	//----- nvinfo : EIATTR_EXIT_INSTR_OFFSETS
	.align		4
        /*0058*/ 	.byte	0x04, 0x1c
        /*005a*/ 	.short	(.L_29 - .L_28)


	//   ....[0]....
.L_28:
        /*005c*/ 	.word	0x00000180


	//----- nvinfo : EIATTR_CBANK_PARAM_SIZE
	.align		4
.L_29:
        /*0060*/ 	.byte	0x03, 0x19
        /*0062*/ 	.short	0x0014


	//----- nvinfo : EIATTR_PARAM_CBANK
	.align		4
        /*0064*/ 	.byte	0x04, 0x0a
        /*0066*/ 	.short	(.L_31 - .L_30)
	.align		4
.L_30:
        /*0068*/ 	.word	index@(.nv.constant0.baseline_kernel)
        /*006c*/ 	.short	0x0380
        /*006e*/ 	.short	0x0014


	//----- nvinfo : EIATTR_SW_WAR
	.align		4
.L_31:
        /*0070*/ 	.byte	0x04, 0x36
        /*0072*/ 	.short	(.L_33 - .L_32)
.L_32:
        /*0074*/ 	.word	0x00000008
.L_33:


//--------------------- .nv.info.verify_kernel    --------------------------
	.section	.nv.info.verify_kernel,"",@"SHT_CUDA_INFO"
	.sectionflags	@""
	.align	4


	//----- nvinfo : EIATTR_CUDA_API_VERSION
	.align		4
        /*0000*/ 	.byte	0x04, 0x37
        /*0002*/ 	.short	(.L_35 - .L_34)
.L_34:
        /*0004*/ 	.word	0x00000082


	//----- nvinfo : EIATTR_KPARAM_INFO
	.align		4
.L_35:
        /*0008*/ 	.byte	0x04, 0x17
        /*000a*/ 	.short	(.L_37 - .L_36)
.L_36:
        /*000c*/ 	.word	0x00000000
        /*0010*/ 	.short	0x0005
        /*0012*/ 	.short	0x001c
        /*0014*/ 	.byte	0x00, 0xf0, 0x11, 0x00


	//----- nvinfo : EIATTR_KPARAM_INFO
	.align		4
.L_37:
        /*0018*/ 	.byte	0x04, 0x17
        /*001a*/ 	.short	(.L_39 - .L_38)
.L_38:
        /*001c*/ 	.word	0x00000000
        /*0020*/ 	.short	0x0004
        /*0022*/ 	.short	0x0018
        /*0024*/ 	.byte	0x00, 0xf0, 0x11, 0x00


	//----- nvinfo : EIATTR_KPARAM_INFO
	.align		4
.L_39:
        /*0028*/ 	.byte	0x04, 0x17
        /*002a*/ 	.short	(.L_41 - .L_40)
.L_40:
        /*002c*/ 	.word	0x00000000
        /*0030*/ 	.short	0x0003
        /*0032*/ 	.short	0x0014
        /*0034*/ 	.byte	0x00, 0xf0, 0x11, 0x00


	//----- nvinfo : EIATTR_KPARAM_INFO
	.align		4
.L_41:
        /*0038*/ 	.byte	0x04, 0x17
        /*003a*/ 	.short	(.L_43 - .L_42)
.L_42:
        /*003c*/ 	.word	0x00000000
        /*0040*/ 	.short	0x0002
        /*0042*/ 	.short	0x0010
        /*0044*/ 	.byte	0x00, 0xf0, 0x11, 0x00


	//----- nvinfo : EIATTR_KPARAM_INFO
	.align		4
.L_43:
        /*0048*/ 	.byte	0x04, 0x17
        /*004a*/ 	.short	(.L_45 - .L_44)
.L_44:
        /*004c*/ 	.word	0x00000000
        /*0050*/ 	.short	0x0001
        /*0052*/ 	.short	0x0008
        /*0054*/ 	.byte	0x00, 0xf5, 0x21, 0x00


	//----- nvinfo : EIATTR_KPARAM_INFO
	.align		4
.L_45:
        /*0058*/ 	.byte	0x04, 0x17
        /*005a*/ 	.short	(.L_47 - .L_46)
.L_46:
        /*005c*/ 	.word	0x00000000
        /*0060*/ 	.short	0x0000
        /*0062*/ 	.short	0x0000
        /*0064*/ 	.byte	0x00, 0xf5, 0x21, 0x00


	//----- nvinfo : EIATTR_SPARSE_MMA_MASK
	.align		4
.L_47:
        /*0068*/ 	.byte	0x03, 0x50
        /*006a*/ 	.short	0x0000


	//----- nvinfo : EIATTR_MAXREG_COUNT
	.align		4
        /*006c*/ 	.byte	0x03, 0x1b
        /*006e*/ 	.short	0x00ff


	//----- nvinfo : EIATTR_MERCURY_ISA_VERSION
	.align		4
        /*0070*/ 	.byte	0x03, 0x5f
        /*0072*/ 	.short	0x0101


	//----- nvinfo : EIATTR_VRC_CTA_INIT_COUNT
	.align		4
        /*0074*/ 	.byte	0x02, 0x4a
	.zero		1
	.zero		1


	//----- nvinfo : EIATTR_EXIT_INSTR_OFFSETS
	.align		4
        /*0078*/ 	.byte	0x04, 0x1c
        /*007a*/ 	.short	(.L_49 - .L_48)


	//   ....[0]....
.L_48:
        /*007c*/ 	.word	0x00000040


	//   ....[1]....
        /*0080*/ 	.word	0x00000310


	//----- nvinfo : EIATTR_CBANK_PARAM_SIZE
	.align		4
.L_49:
        /*0084*/ 	.byte	0x03, 0x19
        /*0086*/ 	.short	0x0020


	//----- nvinfo : EIATTR_PARAM_CBANK
	.align		4
        /*0088*/ 	.byte	0x04, 0x0a
        /*008a*/ 	.short	(.L_51 - .L_50)
	.align		4
.L_50:
        /*008c*/ 	.word	index@(.nv.constant0.verify_kernel)
        /*0090*/ 	.short	0x0380
        /*0092*/ 	.short	0x0020


	//----- nvinfo : EIATTR_SW_WAR
	.align		4
.L_51:
        /*0094*/ 	.byte	0x04, 0x36
        /*0096*/ 	.short	(.L_53 - .L_52)
.L_52:
        /*0098*/ 	.word	0x00000008
.L_53:


//--------------------- .nv.info.draft_kernel     --------------------------
	.section	.nv.info.draft_kernel,"",@"SHT_CUDA_INFO"
	.sectionflags	@""
	.align	4


	//----- nvinfo : EIATTR_CUDA_API_VERSION
	.align		4
        /*0000*/ 	.byte	0x04, 0x37
        /*0002*/ 	.short	(.L_55 - .L_54)
.L_54:
        /*0004*/ 	.word	0x00000082


	//----- nvinfo : EIATTR_KPARAM_INFO
	.align		4
.L_55:
        /*0008*/ 	.byte	0x04, 0x17
        /*000a*/ 	.short	(.L_57 - .L_56)
.L_56:
        /*000c*/ 	.word	0x00000000
        /*0010*/ 	.short	0x0006
        /*0012*/ 	.short	0x001c
        /*0014*/ 	.byte	0x00, 0xf0, 0x11, 0x00


	//----- nvinfo : EIATTR_KPARAM_INFO
	.align		4
.L_57:
        /*0018*/ 	.byte	0x04, 0x17
        /*001a*/ 	.short	(.L_59 - .L_58)
.L_58:
        /*001c*/ 	.word	0x00000000
        /*0020*/ 	.short	0x0005
        /*0022*/ 	.short	0x0018
        /*0024*/ 	.byte	0x00, 0xf0, 0x11, 0x00


	//----- nvinfo : EIATTR_KPARAM_INFO
	.align		4
.L_59:
        /*0028*/ 	.byte	0x04, 0x17
        /*002a*/ 	.short	(.L_61 - .L_60)
.L_60:
        /*002c*/ 	.word	0x00000000
        /*0030*/ 	.short	0x0004
        /*0032*/ 	.short	0x0014
        /*0034*/ 	.byte	0x00, 0xf0, 0x11, 0x00


	//----- nvinfo : EIATTR_KPARAM_INFO
	.align		4
.L_61:
        /*0038*/ 	.byte	0x04, 0x17
        /*003a*/ 	.short	(.L_63 - .L_62)
.L_62:
        /*003c*/ 	.word	0x00000000
        /*0040*/ 	.short	0x0003
        /*0042*/ 	.short	0x0010
        /*0044*/ 	.byte	0x00, 0xf0, 0x11, 0x00


	//----- nvinfo : EIATTR_KPARAM_INFO
	.align		4
.L_63:
        /*0048*/ 	.byte	0x04, 0x17
        /*004a*/ 	.short	(.L_65 - .L_64)
.L_64:
        /*004c*/ 	.word	0x00000000
        /*0050*/ 	.short	0x0002
        /*0052*/ 	.short	0x000c
        /*0054*/ 	.byte	0x00, 0xf0, 0x11, 0x00


	//----- nvinfo : EIATTR_KPARAM_INFO
	.align		4
.L_65:
        /*0058*/ 	.byte	0x04, 0x17
        /*005a*/ 	.short	(.L_67 - .L_66)
.L_66:
        /*005c*/ 	.word	0x00000000
        /*0060*/ 	.short	0x0001
        /*0062*/ 	.short	0x0008
        /*0064*/ 	.byte	0x00, 0xf0, 0x11, 0x00


	//----- nvinfo : EIATTR_KPARAM_INFO
	.align		4
.L_67:
        /*0068*/ 	.byte	0x04, 0x17
        /*006a*/ 	.short	(.L_69 - .L_68)
.L_68:
        /*006c*/ 	.word	0x00000000
        /*0070*/ 	.short	0x0000
        /*0072*/ 	.short	0x0000
        /*0074*/ 	.byte	0x00, 0xf5, 0x21, 0x00


	//----- nvinfo : EIATTR_SPARSE_MMA_MASK
	.align		4
.L_69:
        /*0078*/ 	.byte	0x03, 0x50
        /*007a*/ 	.short	0x0000


	//----- nvinfo : EIATTR_MAXREG_COUNT
	.align		4
        /*007c*/ 	.byte	0x03, 0x1b
        /*007e*/ 	.short	0x00ff


	//----- nvinfo : EIATTR_MERCURY_ISA_VERSION
	.align		4
        /*0080*/ 	.byte	0x03, 0x5f
        /*0082*/ 	.short	0x0101


	//----- nvinfo : EIATTR_VRC_CTA_INIT_COUNT
	.align		4
        /*0084*/ 	.byte	0x02, 0x4a
	.zero		1
	.zero		1


	//----- nvinfo : EIATTR_EXIT_INSTR_OFFSETS
	.align		4
        /*0088*/ 	.byte	0x04, 0x1c
        /*008a*/ 	.short	(.L_71 - .L_70)


	//   ....[0]....
.L_70:
        /*008c*/ 	.word	0x00000070


	//   ....[1]....
        /*0090*/ 	.word	0x00000540


	//----- nvinfo : EIATTR_CRS_STACK_SIZE
	.align		4
.L_71:
        /*0094*/ 	.byte	0x04, 0x1e
        /*0096*/ 	.short	(.L_73 - .L_72)
.L_72:
        /*0098*/ 	.word	0x00000000


	//----- nvinfo : EIATTR_CBANK_PARAM_SIZE
	.align		4
.L_73:
        /*009c*/ 	.byte	0x03, 0x19
        /*009e*/ 	.short	0x0020


	//----- nvinfo : EIATTR_PARAM_CBANK
	.align		4
        /*00a0*/ 	.byte	0x04, 0x0a
        /*00a2*/ 	.short	(.L_75 - .L_74)
	.align		4
.L_74:
        /*00a4*/ 	.word	index@(.nv.constant0.draft_kernel)
        /*00a8*/ 	.short	0x0380
        /*00aa*/ 	.short	0x0020


	//----- nvinfo : EIATTR_SW_WAR
	.align		4
.L_75:
        /*00ac*/ 	.byte	0x04, 0x36
        /*00ae*/ 	.short	(.L_77 - .L_76)
.L_76:
        /*00b0*/ 	.word	0x00000008
.L_77:


//--------------------- .nv.callgraph             --------------------------
	.section	.nv.callgraph,"",@"SHT_CUDA_CALLGRAPH"
	.align	4
	.sectionentsize	8
	.align		4
        /*0000*/ 	.word	0x00000000
	.align		4
        /*0004*/ 	.word	0xffffffff
	.align		4
        /*0008*/ 	.word	0x00000000
	.align		4
        /*000c*/ 	.word	0xfffffffe
	.align		4
        /*0010*/ 	.word	0x00000000
	.align		4
        /*0014*/ 	.word	0xfffffffd
	.align		4
        /*0018*/ 	.word	0x00000000
	.align		4
        /*001c*/ 	.word	0xfffffffc


//--------------------- .text.baseline_kernel     --------------------------
	.section	.text.baseline_kernel,"ax",@progbits
	.align	128
        .global         baseline_kernel
        .type           baseline_kernel,@function
        .size           baseline_kernel,(.L_x_7 - baseline_kernel)
        .other          baseline_kernel,@"STO_CUDA_ENTRY STV_DEFAULT"
baseline_kernel:
.text.baseline_kernel:
[----:B------:R-:W-:Y:S08]  /*0000*/  LDC R1, c[0x0][0x37c] ;  /* 0x0000df00ff017b82 */ /* 0x000ff00000000800 */
[----:B------:R-:W0:Y:S01]  /*0010*/  LDC.64 R2, c[0x0][0x388] ;  /* 0x0000e200ff027b82 */ /* 0x000e220000000a00 */
[----:B------:R-:W-:Y:S01]  /*0020*/  IMAD.MOV.U32 R7, RZ, RZ, 0x41c64e6d ;  /* 0x41c64e6dff077424 */ /* 0x000fe200078e00ff */
[----:B------:R-:W1:Y:S01]  /*0030*/  LDCU.64 UR4, c[0x0][0x358] ;  /* 0x00006b00ff0477ac */ /* 0x000e620008000a00 */
[----:B0-----:R-:W0:Y:S02]  /*0040*/  I2F.U32.RP R0, R3 ;  /* 0x0000000300007306 */ /* 0x001e240000209000 */
[----:B------:R-:W-:Y:S01]  /*0050*/  IMAD R2, R2, R7, 0x3039 ;  /* 0x0000303902027424 */ /* 0x000fe200078e0207 */
[----:B------:R-:W-:-:S05]  /*0060*/  ISETP.NE.U32.AND P1, PT, R3, RZ, PT ;  /* 0x000000ff0300720c */ /* 0x000fca0003f25070 */
[----:B0-----:R-:W0:Y:S02]  /*0070*/  MUFU.RCP R0, R0 ;  /* 0x0000000000007308 */ /* 0x001e240000001000 */
[----:B0-----:R-:W-:-:S06]  /*0080*/  IADD3 R4, PT, PT, R0, 0xffffffe, RZ ;  /* 0x0ffffffe00047810 */ /* 0x001fcc0007ffe0ff */
[----:B------:R0:W2:Y:S02]  /*0090*/  F2I.FTZ.U32.TRUNC.NTZ R5, R4 ;  /* 0x0000000400057305 */ /* 0x0000a4000021f000 */
[----:B0-----:R-:W-:Y:S01]  /*00a0*/  HFMA2 R4, -RZ, RZ, 0, 0 ;  /* 0x00000000ff047431 */ /* 0x001fe200000001ff */
[----:B--2---:R-:W-:-:S05]  /*00b0*/  IADD3 R6, PT, PT, RZ, -R5, RZ ;  /* 0x80000005ff067210 */ /* 0x004fca0007ffe0ff */
[----:B------:R-:W-:-:S04]  /*00c0*/  IMAD R9, R6, R3, RZ ;  /* 0x0000000306097224 */ /* 0x000fc800078e02ff */
[----:B------:R-:W-:-:S06]  /*00d0*/  IMAD.HI.U32 R5, R5, R9, R4 ;  /* 0x0000000905057227 */ /* 0x000fcc00078e0004 */
[----:B------:R-:W-:-:S04]  /*00e0*/  IMAD.HI.U32 R5, R5, R2, RZ ;  /* 0x0000000205057227 */ /* 0x000fc800078e00ff */
[----:B------:R-:W-:-:S04]  /*00f0*/  IMAD.MOV R5, RZ, RZ, -R5 ;  /* 0x000000ffff057224 */ /* 0x000fc800078e0a05 */
[----:B------:R-:W-:Y:S02]  /*0100*/  IMAD R2, R3, R5, R2 ;  /* 0x0000000503027224 */ /* 0x000fe400078e0202 */
[----:B------:R-:W1:Y:S03]  /*0110*/  LDC.64 R4, c[0x0][0x380] ;  /* 0x0000e000ff047b82 */ /* 0x000e660000000a00 */
[----:B------:R-:W-:-:S13]  /*0120*/  ISETP.GE.U32.AND P0, PT, R2, R3, PT ;  /* 0x000000030200720c */ /* 0x000fda0003f06070 */
[----:B------:R-:W-:-:S04]  /*0130*/  @P0 IADD3 R2, PT, PT, R2, -R3, RZ ;  /* 0x8000000302020210 */ /* 0x000fc80007ffe0ff */
[----:B------:R-:W-:-:S13]  /*0140*/  ISETP.GE.U32.AND P0, PT, R2, R3, PT ;  /* 0x000000030200720c */ /* 0x000fda0003f06070 */
[----:B------:R-:W-:Y:S01]  /*0150*/  @P0 IMAD.IADD R2, R2, 0x1, -R3 ;  /* 0x0000000102020824 */ /* 0x000fe200078e0a03 */
[----:B------:R-:W-:-:S05]  /*0160*/  @!P1 LOP3.LUT R2, RZ, R3, RZ, 0x33, !PT ;  /* 0x00000003ff029212 */ /* 0x000fca00078e33ff */
[----:B-1----:R-:W-:Y:S01]  /*0170*/  STG.E desc[UR4][R4.64], R2 ;  /* 0x0000000204007986 */ /* 0x002fe2000c101904 */
[----:B------:R-:W-:Y:S05]  /*0180*/  EXIT ;  /* 0x000000000000794d */ /* 0x000fea0003800000 */
.L_x_0:
[----:B------:R-:W-:-:S00]  /*0190*/  BRA `(.L_x_0) ;  /* 0xfffffffc00fc7947 */ /* 0x000fc0000383ffff */
[----:B------:R-:W-:-:S00]  /*01a0*/  NOP ;  /* 0x0000000000007918 */ /* 0x000fc00000000000 */
        /* <DEDUP_REMOVED lines=13> */
.L_x_7:


//--------------------- .text.verify_kernel       --------------------------
	.section	.text.verify_kernel,"ax",@progbits
	.align	128
        .global         verify_kernel
        .type           verify_kernel,@function
        .size           verify_kernel,(.L_x_8 - verify_kernel)
        .other          verify_kernel,@"STO_CUDA_ENTRY STV_DEFAULT"
verify_kernel:
.text.verify_kernel:
[----:B------:R-:W-:Y:S01]  /*0000*/  LDC R1, c[0x0][0x37c] ;  /* 0x0000df00ff017b82 */ /* 0x000fe20000000800 */
[----:B------:R-:W0:Y:S07]  /*0010*/  S2R R0, SR_TID.X ;  /* 0x0000000000007919 */ /* 0x000e2e0000002100 */
[----:B------:R-:W0:Y:S02]  /*0020*/  S2UR UR4, SR_CTAID.X ;  /* 0x00000000000479c3 */ /* 0x000e240000002500 */
[----:B0-----:R-:W-:-:S13]  /*0030*/  LOP3.LUT P0, RZ, R0, UR4, RZ, 0xfc, !PT ;  /* 0x0000000400ff7c12 */ /* 0x001fda000f80fcff */
[----:B------:R-:W-:Y:S05]  /*0040*/  @P0 EXIT ;  /* 0x000000000000094d */ /* 0x000fea0003800000 */
[----:B------:R-:W0:Y:S01]  /*0050*/  LDCU UR6, c[0x0][0x390] ;  /* 0x00007200ff0677ac */ /* 0x000e220008000800 */
[----:B------:R-:W-:Y:S01]  /*0060*/  IMAD.MOV.U32 R5, RZ, RZ, RZ ;  /* 0x000000ffff057224 */ /* 0x000fe200078e00ff */
[----:B------:R-:W1:Y:S01]  /*0070*/  LDCU.64 UR4, c[0x0][0x358] ;  /* 0x00006b00ff0477ac */ /* 0x000e620008000a00 */
[----:B0-----:R-:W-:-:S09]  /*0080*/  UISETP.GE.AND UP0, UPT, UR6, 0x1, UPT ;  /* 0x000000010600788c */ /* 0x001fd2000bf06270 */
[----:B-1----:R-:W-:Y:S05]  /*0090*/  BRA.U !UP0, `(.L_x_1) ;  /* 0x0000000108947547 */ /* 0x002fea000b800000 */
[----:B------:R-:W0:Y:S01]  /*00a0*/  LDCU UR6, c[0x0][0x398] ;  /* 0x00007300ff0677ac */ /* 0x000e220008000800 */
[----:B------:R-:W1:Y:S01]  /*00b0*/  LDC R10, c[0x0][0x390] ;  /* 0x0000e400ff0a7b82 */ /* 0x000e620000000800 */
[----:B------:R-:W-:Y:S01]  /*00c0*/  IMAD.MOV.U32 R7, RZ, RZ, RZ ;  /* 0x000000ffff077224 */ /* 0x000fe200078e00ff */
[----:B------:R-:W2:Y:S06]  /*00d0*/  LDCU UR7, c[0x0][0x390] ;  /* 0x00007200ff0777ac */ /* 0x000eac0008000800 */
[----:B------:R-:W3:Y:S08]  /*00e0*/  LDC R15, c[0x0][0x398] ;  /* 0x0000e600ff0f7b82 */ /* 0x000ef00000000800 */
[----:B------:R-:W4:Y:S01]  /*00f0*/  LDC R8, c[0x0][0x394] ;  /* 0x0000e500ff087b82 */ /* 0x000f220000000800 */
[----:B0-----:R-:W0:Y:S01]  /*0100*/  I2F.U32.RP R0, UR6 ;  /* 0x0000000600007d06 */ /* 0x001e220008209000 */
[----:B------:R-:W-:-:S02]  /*0110*/  ISETP.NE.U32.AND P0, PT, RZ, UR6, PT ;  /* 0x00000006ff007c0c */ /* 0x000fc4000bf05070 */
[----:B------:R-:W-:-:S04]  /*0120*/  LOP3.LUT R11, RZ, UR6, RZ, 0x33, !PT ;  /* 0x00000006ff0b7c12 */ /* 0x000fc8000f8e33ff */
[----:B------:R-:W1:Y:S01]  /*0130*/  LDC.64 R2, c[0x0][0x380] ;  /* 0x0000e000ff027b82 */ /* 0x000e620000000a00 */
[----:B0-----:R-:W0:Y:S02]  /*0140*/  MUFU.RCP R0, R0 ;  /* 0x0000000000007308 */ /* 0x001e240000001000 */
[----:B0-----:R-:W-:-:S06]  /*0150*/  IADD3 R4, PT, PT, R0, 0xffffffe, RZ ;  /* 0x0ffffffe00047810 */ /* 0x001fcc0007ffe0ff */
[----:B------:R0:W5:Y:S02]  /*0160*/  F2I.FTZ.U32.TRUNC.NTZ R5, R4 ;  /* 0x0000000400057305 */ /* 0x000164000021f000 */
[----:B0-----:R-:W-:Y:S02]  /*0170*/  HFMA2 R4, -RZ, RZ, 0, 0 ;  /* 0x00000000ff047431 */ /* 0x001fe400000001ff */
[----:B-----5:R-:W-:-:S04]  /*0180*/  IMAD.MOV R9, RZ, RZ, -R5 ;  /* 0x000000ffff097224 */ /* 0x020fc800078e0a05 */
[----:B------:R-:W-:-:S04]  /*0190*/  IMAD R9, R9, UR6, RZ ;  /* 0x0000000609097c24 */ /* 0x000fc8000f8e02ff */
[----:B-1234-:R-:W-:-:S07]  /*01a0*/  IMAD.HI.U32 R9, R5, R9, R4 ;  /* 0x0000000905097227 */ /* 0x01efce00078e0004 */
.L_x_2:
[----:B------:R-:W-:-:S06]  /*01b0*/  IMAD.WIDE.U32 R4, R7, 0x4, R2 ;  /* 0x0000000407047825 */ /* 0x000fcc00078e0002 */
[----:B------:R-:W2:Y:S01]  /*01c0*/  LDG.E R5, desc[UR4][R4.64] ;  /* 0x0000000404057981 */ /* 0x000ea2000c1e1900 */
[----:B------:R-:W-:Y:S01]  /*01d0*/  IADD3 R0, PT, PT, R7, R8, RZ ;  /* 0x0000000807007210 */ /* 0x000fe20007ffe0ff */
[----:B------:R-:W-:-:S04]  /*01e0*/  IMAD.MOV.U32 R13, RZ, RZ, 0x41c64e6d ;  /* 0x41c64e6dff0d7424 */ /* 0x000fc800078e00ff */
[----:B------:R-:W-:-:S04]  /*01f0*/  IMAD R0, R0, R13, 0x3039 ;  /* 0x0000303900007424 */ /* 0x000fc800078e020d */
[----:B------:R-:W-:-:S05]  /*0200*/  IMAD.HI.U32 R6, R9, R0, RZ ;  /* 0x0000000009067227 */ /* 0x000fca00078e00ff */
[----:B------:R-:W-:-:S05]  /*0210*/  IADD3 R13, PT, PT, -R6, RZ, RZ ;  /* 0x000000ff060d7210 */ /* 0x000fca0007ffe1ff */
[----:B------:R-:W-:-:S05]  /*0220*/  IMAD R0, R15, R13, R0 ;  /* 0x0000000d0f007224 */ /* 0x000fca00078e0200 */
[----:B------:R-:W-:-:S13]  /*0230*/  ISETP.GE.U32.AND P1, PT, R0, R15, PT ;  /* 0x0000000f0000720c */ /* 0x000fda0003f26070 */
[----:B------:R-:W-:-:S05]  /*0240*/  @P1 IMAD.IADD R0, R0, 0x1, -R15 ;  /* 0x0000000100001824 */ /* 0x000fca00078e0a0f */
[----:B------:R-:W-:-:S13]  /*0250*/  ISETP.GE.U32.AND P1, PT, R0, R15, PT ;  /* 0x0000000f0000720c */ /* 0x000fda0003f26070 */
[----:B------:R-:W-:-:S04]  /*0260*/  @P1 IADD3 R0, PT, PT, R0, -R15, RZ ;  /* 0x8000000f00001210 */ /* 0x000fc80007ffe0ff */
[----:B------:R-:W-:-:S04]  /*0270*/  SEL R0, R11, R0, !P0 ;  /* 0x000000000b007207 */ /* 0x000fc80004000000 */
[----:B--2---:R-:W-:Y:S01]  /*0280*/  ISETP.NE.AND P1, PT, R5, R0, PT ;  /* 0x000000000500720c */ /* 0x004fe20003f25270 */
[----:B------:R-:W-:-:S12]  /*0290*/  IMAD.MOV.U32 R5, RZ, RZ, R7 ;  /* 0x000000ffff057224 */ /* 0x000fd800078e0007 */
[----:B------:R-:W-:Y:S05]  /*02a0*/  @P1 BRA `(.L_x_1) ;  /* 0x0000000000101947 */ /* 0x000fea0003800000 */
[----:B------:R-:W-:-:S04]  /*02b0*/  IADD3 R7, PT, PT, R7, 0x1, RZ ;  /* 0x0000000107077810 */ /* 0x000fc80007ffe0ff */
[----:B------:R-:W-:-:S13]  /*02c0*/  ISETP.NE.AND P1, PT, R7, UR7, PT ;  /* 0x0000000707007c0c */ /* 0x000fda000bf25270 */
[----:B------:R-:W-:Y:S05]  /*02d0*/  @P1 BRA `(.L_x_2) ;  /* 0xfffffffc00b41947 */ /* 0x000fea000383ffff */
[----:B------:R-:W-:-:S07]  /*02e0*/  IMAD.MOV.U32 R5, RZ, RZ, R10 ;  /* 0x000000ffff057224 */ /* 0x000fce00078e000a */
.L_x_1:
[----:B------:R-:W0:Y:S02]  /*02f0*/  LDC.64 R2, c[0x0][0x388] ;  /* 0x0000e200ff027b82 */ /* 0x000e240000000a00 */
[----:B0-----:R-:W-:Y:S01]  /*0300*/  STG.E desc[UR4][R2.64], R5 ;  /* 0x0000000502007986 */ /* 0x001fe2000c101904 */
[----:B------:R-:W-:Y:S05]  /*0310*/  EXIT ;  /* 0x000000000000794d */ /* 0x000fea0003800000 */
.L_x_3:
        /* <DEDUP_REMOVED lines=14> */
.L_x_8:


//--------------------- .text.draft_kernel        --------------------------
	.section	.text.draft_kernel,"ax",@progbits
	.align	128
        .global         draft_kernel
        .type           draft_kernel,@function
        .size           draft_kernel,(.L_x_9 - draft_kernel)
        .other          draft_kernel,@"STO_CUDA_ENTRY STV_DEFAULT"
draft_kernel:
.text.draft_kernel:
[----:B------:R-:W-:Y:S01]  /*0000*/  LDC R1, c[0x0][0x37c] ;  /* 0x0000df00ff017b82 */ /* 0x000fe20000000800 */
[----:B------:R-:W0:Y:S01]  /*0010*/  S2R R5, SR_CTAID.X ;  /* 0x0000000000057919 */ /* 0x000e220000002500 */
[----:B------:R-:W0:Y:S01]  /*0020*/  LDCU UR4, c[0x0][0x360] ;  /* 0x00006c00ff0477ac */ /* 0x000e220008000800 */
[----:B------:R-:W0:Y:S01]  /*0030*/  S2R R0, SR_TID.X ;  /* 0x0000000000007919 */ /* 0x000e220000002100 */
[----:B------:R-:W1:Y:S01]  /*0040*/  LDCU UR5, c[0x0][0x388] ;  /* 0x00007100ff0577ac */ /* 0x000e620008000800 */
[----:B0-----:R-:W-:-:S05]  /*0050*/  IMAD R5, R5, UR4, R0 ;  /* 0x0000000405057c24 */ /* 0x001fca000f8e0200 */
[----:B-1----:R-:W-:-:S13]  /*0060*/  ISETP.GE.AND P0, PT, R5, UR5, PT ;  /* 0x0000000505007c0c */ /* 0x002fda000bf06270 */
[----:B------:R-:W-:Y:S05]  /*0070*/  @P0 EXIT ;  /* 0x000000000000094d */ /* 0x000fea0003800000 */
[----:B------:R-:W0:Y:S01]  /*0080*/  LDC R0, c[0x0][0x390] ;  /* 0x0000e400ff007b82 */ /* 0x000e220000000800 */
[----:B------:R-:W1:Y:S01]  /*0090*/  LDCU UR4, c[0x0][0x38c] ;  /* 0x00007180ff0477ac */ /* 0x000e620008000800 */
[----:B------:R-:W-:Y:S01]  /*00a0*/  IMAD.MOV.U32 R7, RZ, RZ, 0x41c64e6d ;  /* 0x41c64e6dff077424 */ /* 0x000fe200078e00ff */
[----:B------:R-:W2:Y:S01]  /*00b0*/  LDCU UR6, c[0x0][0x39c] ;  /* 0x00007380ff0677ac */ /* 0x000ea20008000800 */
[----:B-1----:R-:W-:Y:S01]  /*00c0*/  IADD3 R6, PT, PT, R5, UR4, RZ ;  /* 0x0000000405067c10 */ /* 0x002fe2000fffe0ff */
[----:B------:R-:W1:Y:S01]  /*00d0*/  LDCU.64 UR4, c[0x0][0x358] ;  /* 0x00006b00ff0477ac */ /* 0x000e620008000a00 */
[----:B0-----:R-:W0:Y:S01]  /*00e0*/  I2F.U32.RP R4, R0 ;  /* 0x0000000000047306 */ /* 0x001e220000209000 */
[----:B--2---:R-:W-:Y:S01]  /*00f0*/  UISETP.GE.AND UP0, UPT, UR6, 0x1, UPT ;  /* 0x000000010600788c */ /* 0x004fe2000bf06270 */
[----:B------:R-:W-:-:S06]  /*0100*/  ISETP.NE.U32.AND P1, PT, R0, RZ, PT ;  /* 0x000000ff0000720c */ /* 0x000fcc0003f25070 */
[----:B0-----:R-:W0:Y:S02]  /*0110*/  MUFU.RCP R4, R4 ;  /* 0x0000000400047308 */ /* 0x001e240000001000 */
[----:B0-----:R-:W-:Y:S01]  /*0120*/  VIADD R2, R4, 0xffffffe ;  /* 0x0ffffffe04027836 */ /* 0x001fe20000000000 */
[----:B------:R-:W-:-:S05]  /*0130*/  LOP3.LUT R4, RZ, R0, RZ, 0x33, !PT ;  /* 0x00000000ff047212 */ /* 0x000fca00078e33ff */
[----:B------:R0:W2:Y:S02]  /*0140*/  F2I.FTZ.U32.TRUNC.NTZ R3, R2 ;  /* 0x0000000200037305 */ /* 0x0000a4000021f000 */
[----:B0-----:R-:W-:Y:S02]  /*0150*/  IMAD.MOV.U32 R2, RZ, RZ, RZ ;  /* 0x000000ffff027224 */ /* 0x001fe400078e00ff */
[----:B--2---:R-:W-:-:S04]  /*0160*/  IMAD.MOV R9, RZ, RZ, -R3 ;  /* 0x000000ffff097224 */ /* 0x004fc800078e0a03 */
[----:B------:R-:W-:-:S04]  /*0170*/  IMAD R9, R9, R0, RZ ;  /* 0x0000000009097224 */ /* 0x000fc800078e02ff */
[----:B------:R-:W-:-:S04]  /*0180*/  IMAD.HI.U32 R8, R3, R9, R2 ;  /* 0x0000000903087227 */ /* 0x000fc800078e0002 */
[----:B------:R-:W-:-:S04]  /*0190*/  IMAD R3, R6, R7, 0x3039 ;  /* 0x0000303906037424 */ /* 0x000fc800078e0207 */
[----:B------:R-:W-:-:S04]  /*01a0*/  IMAD.HI.U32 R8, R8, R3, RZ ;  /* 0x0000000308087227 */ /* 0x000fc800078e00ff */
[----:B------:R-:W-:-:S04]  /*01b0*/  IMAD.MOV R8, RZ, RZ, -R8 ;  /* 0x000000ffff087224 */ /* 0x000fc800078e0a08 */
[----:B------:R-:W-:Y:S02]  /*01c0*/  IMAD R7, R0, R8, R3 ;  /* 0x0000000800077224 */ /* 0x000fe400078e0203 */
[----:B------:R-:W0:Y:S03]  /*01d0*/  LDC.64 R2, c[0x0][0x380] ;  /* 0x0000e000ff027b82 */ /* 0x000e260000000a00 */
[----:B------:R-:W-:-:S13]  /*01e0*/  ISETP.GE.U32.AND P0, PT, R7, R0, PT ;  /* 0x000000000700720c */ /* 0x000fda0003f06070 */
[----:B------:R-:W-:-:S04]  /*01f0*/  @P0 IADD3 R7, PT, PT, R7, -R0, RZ ;  /* 0x8000000007070210 */ /* 0x000fc80007ffe0ff */
[----:B------:R-:W-:Y:S01]  /*0200*/  ISETP.GE.U32.AND P0, PT, R7, R0, PT ;  /* 0x000000000700720c */ /* 0x000fe20003f06070 */
[----:B0-----:R-:W-:-:S12]  /*0210*/  IMAD.WIDE R2, R5, 0x4, R2 ;  /* 0x0000000405027825 */ /* 0x001fd800078e0202 */
[----:B------:R-:W-:-:S05]  /*0220*/  @P0 IMAD.IADD R7, R7, 0x1, -R0 ;  /* 0x0000000107070824 */ /* 0x000fca00078e0a00 */
[----:B------:R-:W-:Y:S01]  /*0230*/  SEL R5, R4, R7, !P1 ;  /* 0x0000000704057207 */ /* 0x000fe20004800000 */
[----:B-1----:R-:W-:Y:S06]  /*0240*/  BRA.U !UP0, `(.L_x_4) ;  /* 0x0000000108b87547 */ /* 0x002fec000b800000 */
[----:B------:R-:W0:Y:S01]  /*0250*/  LDCU UR7, c[0x0][0x398] ;  /* 0x00007300ff0777ac */ /* 0x000e220008000800 */
[----:B------:R-:W-:Y:S01]  /*0260*/  IMAD.MOV.U32 R7, RZ, RZ, 0x2c9277b5 ;  /* 0x2c9277b5ff077424 */ /* 0x000fe200078e00ff */
[----:B------:R-:W-:Y:S03]  /*0270*/  BSSY.RECONVERGENT B0, `(.L_x_4) ;  /* 0x000002b000007945 */ /* 0x000fe60003800200 */
[----:B------:R-:W-:-:S05]  /*0280*/  IMAD R6, R6, R7, -0x53a9b4fb ;  /* 0xac564b0506067424 */ /* 0x000fca00078e0207 */
[----:B0-----:R-:W-:-:S04]  /*0290*/  LOP3.LUT R6, R6, UR7, RZ, 0x3c, !PT ;  /* 0x0000000706067c12 */ /* 0x001fc8000f8e3cff */
[----:B------:R-:W-:-:S04]  /*02a0*/  SHF.R.U32.HI R7, RZ, 0x11, R6 ;  /* 0x00000011ff077819 */ /* 0x000fc80000011606 */
[----:B------:R-:W-:-:S05]  /*02b0*/  LOP3.LUT R7, R7, R6, RZ, 0x3c, !PT ;  /* 0x0000000607077212 */ /* 0x000fca00078e3cff */
[----:B------:R-:W-:-:S05]  /*02c0*/  IMAD R7, R7, -0x12a52b45, RZ ;  /* 0xed5ad4bb07077824 */ /* 0x000fca00078e02ff */
[----:B------:R-:W-:-:S04]  /*02d0*/  SHF.R.U32.HI R6, RZ, 0xb, R7 ;  /* 0x0000000bff067819 */ /* 0x000fc80000011607 */
[----:B------:R-:W-:-:S05]  /*02e0*/  LOP3.LUT R6, R6, R7, RZ, 0x3c, !PT ;  /* 0x0000000706067212 */ /* 0x000fca00078e3cff */
[----:B------:R-:W-:-:S05]  /*02f0*/  IMAD R6, R6, -0x53b3e4af, RZ ;  /* 0xac4c1b5106067824 */ /* 0x000fca00078e02ff */
[----:B------:R-:W-:-:S04]  /*0300*/  SHF.R.U32.HI R7, RZ, 0xf, R6 ;  /* 0x0000000fff077819 */ /* 0x000fc80000011606 */
[----:B------:R-:W-:-:S05]  /*0310*/  LOP3.LUT R7, R7, R6, RZ, 0x3c, !PT ;  /* 0x0000000607077212 */ /* 0x000fca00078e3cff */
[----:B------:R-:W-:-:S05]  /*0320*/  IMAD R7, R7, 0x31848bab, RZ ;  /* 0x31848bab07077824 */ /* 0x000fca00078e02ff */
[----:B------:R-:W-:-:S04]  /*0330*/  SHF.R.U32.HI R6, RZ, 0xe, R7 ;  /* 0x0000000eff067819 */ /* 0x000fc80000011607 */
[----:B------:R-:W-:-:S04]  /*0340*/  LOP3.LUT R6, R6, R7, RZ, 0x3c, !PT ;  /* 0x0000000706067212 */ /* 0x000fc800078e3cff */
[----:B------:R-:W-:-:S05]  /*0350*/  IABS R8, R6 ;  /* 0x0000000600087213 */ /* 0x000fca0000000000 */
[----:B------:R-:W-:-:S05]  /*0360*/  IMAD.HI R6, R8, 0x431bde83, RZ ;  /* 0x431bde8308067827 */ /* 0x000fca00078e02ff */
[----:B------:R-:W-:-:S04]  /*0370*/  SHF.R.U32.HI R7, RZ, 0x1f, R6 ;  /* 0x0000001fff077819 */ /* 0x000fc80000011606 */
[----:B------:R-:W-:-:S05]  /*0380*/  LEA.HI.SX32 R7, R6, R7, 0xe ;  /* 0x0000000706077211 */ /* 0x000fca00078f72ff */
[----:B------:R-:W-:-:S05]  /*0390*/  IMAD R7, R7, -0xf4240, R8 ;  /* 0xfff0bdc007077824 */ /* 0x000fca00078e0208 */
[----:B------:R-:W-:-:S13]  /*03a0*/  ISETP.GE.AND P0, PT, R7, UR6, PT ;  /* 0x0000000607007c0c */ /* 0x000fda000bf06270 */
[----:B------:R-:W-:Y:S05]  /*03b0*/  @P0 BRA `(.L_x_5) ;  /* 0x0000000000580947 */ /* 0x000fea0003800000 */
[----:B------:R-:W-:Y:S01]  /*03c0*/  IABS R9, R0 ;  /* 0x0000000000097213 */ /* 0x000fe20000000000 */
[----:B------:R-:W-:-:S03]  /*03d0*/  VIADD R5, R5, 0x1 ;  /* 0x0000000105057836 */ /* 0x000fc60000000000 */
[----:B------:R-:W0:Y:S08]  /*03e0*/  I2F.RP R8, R9 ;  /* 0x0000000900087306 */ /* 0x000e300000209400 */
[----:B0-----:R-:W0:Y:S02]  /*03f0*/  MUFU.RCP R8, R8 ;  /* 0x0000000800087308 */ /* 0x001e240000001000 */
[----:B0-----:R-:W-:-:S06]  /*0400*/  IADD3 R6, PT, PT, R8, 0xffffffe, RZ ;  /* 0x0ffffffe08067810 */ /* 0x001fcc0007ffe0ff */
[----:B------:R0:W1:Y:S02]  /*0410*/  F2I.FTZ.U32.TRUNC.NTZ R7, R6 ;  /* 0x0000000600077305 */ /* 0x000064000021f000 */
[----:B0-----:R-:W-:Y:S02]  /*0420*/  HFMA2 R6, -RZ, RZ, 0, 0 ;  /* 0x00000000ff067431 */ /* 0x001fe400000001ff */
[----:B-1----:R-:W-:-:S04]  /*0430*/  IMAD.MOV R10, RZ, RZ, -R7 ;  /* 0x000000ffff0a7224 */ /* 0x002fc800078e0a07 */
[----:B------:R-:W-:Y:S01]  /*0440*/  IMAD R11, R10, R9, RZ ;  /* 0x000000090a0b7224 */ /* 0x000fe200078e02ff */
[----:B------:R-:W-:-:S03]  /*0450*/  IABS R10, R5 ;  /* 0x00000005000a7213 */ /* 0x000fc60000000000 */
[----:B------:R-:W-:-:S06]  /*0460*/  IMAD.HI.U32 R7, R7, R11, R6 ;  /* 0x0000000b07077227 */ /* 0x000fcc00078e0006 */
[----:B------:R-:W-:-:S04]  /*0470*/  IMAD.HI.U32 R7, R7, R10, RZ ;  /* 0x0000000a07077227 */ /* 0x000fc800078e00ff */
[----:B------:R-:W-:-:S04]  /*0480*/  IMAD.MOV R7, RZ, RZ, -R7 ;  /* 0x000000ffff077224 */ /* 0x000fc800078e0a07 */
[----:B------:R-:W-:-:S05]  /*0490*/  IMAD R6, R9, R7, R10 ;  /* 0x0000000709067224 */ /* 0x000fca00078e020a */
[----:B------:R-:W-:-:S13]  /*04a0*/  ISETP.GT.U32.AND P0, PT, R9, R6, PT ;  /* 0x000000060900720c */ /* 0x000fda0003f04070 */
[----:B------:R-:W-:Y:S01]  /*04b0*/  @!P0 IMAD.IADD R6, R6, 0x1, -R9 ;  /* 0x0000000106068824 */ /* 0x000fe200078e0a09 */
[----:B------:R-:W-:-:S04]  /*04c0*/  ISETP.GE.AND P0, PT, R5, RZ, PT ;  /* 0x000000ff0500720c */ /* 0x000fc80003f06270 */
[----:B------:R-:W-:-:S13]  /*04d0*/  ISETP.GT.U32.AND P1, PT, R9, R6, PT ;  /* 0x000000060900720c */ /* 0x000fda0003f24070 */
[----:B------:R-:W-:Y:S02]  /*04e0*/  @!P1 IADD3 R6, PT, PT, R6, -R9, RZ ;  /* 0x8000000906069210 */ /* 0x000fe40007ffe0ff */
[----:B------:R-:W-:-:S03]  /*04f0*/  ISETP.NE.AND P1, PT, R0, RZ, PT ;  /* 0x000000ff0000720c */ /* 0x000fc60003f25270 */
[----:B------:R-:W-:-:S05]  /*0500*/  @!P0 IMAD.MOV R6, RZ, RZ, -R6 ;  /* 0x000000ffff068224 */ /* 0x000fca00078e0a06 */
[----:B------:R-:W-:-:S07]  /*0510*/  SEL R5, R4, R6, !P1 ;  /* 0x0000000604057207 */ /* 0x000fce0004800000 */
.L_x_5:
[----:B------:R-:W-:Y:S05]  /*0520*/  BSYNC.RECONVERGENT B0 ;  /* 0x0000000000007941 */ /* 0x000fea0003800200 */
.L_x_4:
[----:B------:R-:W-:Y:S01]  /*0530*/  STG.E desc[UR4][R2.64], R5 ;  /* 0x0000000502007986 */ /* 0x000fe2000c101904 */
[----:B------:R-:W-:Y:S05]  /*0540*/  EXIT ;  /* 0x000000000000794d */ /* 0x000fea0003800000 */
.L_x_6:
        /* <DEDUP_REMOVED lines=11> */
.L_x_9:


//--------------------- .nv.shared.reserved.0     --------------------------
	.section	.nv.shared.reserved.0,"aw",@nobits
	.weak		__nv_reservedSMEM_offset_0_alias
	.size		__nv_reservedSMEM_offset_0_alias, 0, 64
	.other		__nv_reservedSMEM_offset_0_alias,@"STO_CUDA_RESERVED_SHARED STV_DEFAULT"
__nv_reservedSMEM_offset_0_alias:
	.zero		0
	.zero		64


//--------------------- .nv.constant0.baseline_kernel --------------------------
	.section	.nv.constant0.baseline_kernel,"a",@progbits
	.sectionflags	@""
	.align	4
.nv.constant0.baseline_kernel:
	.zero		916


//--------------------- .nv.constant0.verify_kernel --------------------------
	.section	.nv.constant0.verify_kernel,"a",@progbits
	.sectionflags	@""
	.align	4
.nv.constant0.verify_kernel:
	.zero		928


//--------------------- .nv.constant0.draft_kernel --------------------------
	.section	.nv.constant0.draft_kernel,"a",@progbits
	.sectionflags	@""
	.align	4
.nv.constant0.draft_kernel:
	.zero		928


//--------------------- SYMBOLS --------------------------

	.type		.nv.reservedSmem.offset0,@object
	.size		.nv.reservedSmem.offset0,0x4
